//
// Generated by NVIDIA NVVM Compiler
//
// Compiler Build ID: CL-36424714
// Cuda compilation tools, release 13.0, V13.0.88
// Based on NVVM 20.0.0
//

.version 9.0
.target sm_100
.address_size 64

	// .globl	_Z12print_squarev
.extern .func  (.param .b32 func_retval0) vprintf
(
	.param .b64 vprintf_param_0,
	.param .b64 vprintf_param_1
)
;
.global .align 1 .b8 $str[5] = {37, 100, 32, 9};
.global .align 1 .b8 $str$1[2] = {10};
.global .align 1 .b8 $str$2[5] = {37, 100, 32, 10};

.visible .entry _Z12print_squarev()
{
	.local .align 8 .b8 	__local_depot0[8];
	.reg .b64 	%SP;
	.reg .b64 	%SPL;
	.reg .b32 	%r<33>;
	.reg .b64 	%rd<7>;

	mov.u64 	%SPL, __local_depot0;
	cvta.local.u64 	%SP, %SPL;
	add.u64 	%rd1, %SP, 0;
	add.u64 	%rd2, %SPL, 0;
	mov.b32 	%r1, 0;
	st.local.u32 	[%rd2], %r1;
	mov.u64 	%rd3, $str;
	cvta.global.u64 	%rd4, %rd3;
	{ // callseq 0, 0
	.param .b64 param0;
	st.param.b64 	[param0], %rd4;
	.param .b64 param1;
	st.param.b64 	[param1], %rd1;
	.param .b32 retval0;
	call.uni (retval0), 
	vprintf, 
	(
	param0, 
	param1
	);
	ld.param.b32 	%r2, [retval0];
	} // callseq 0
	mov.b32 	%r4, 1;
	st.local.u32 	[%rd2], %r4;
	{ // callseq 1, 0
	.param .b64 param0;
	st.param.b64 	[param0], %rd4;
	.param .b64 param1;
	st.param.b64 	[param1], %rd1;
	.param .b32 retval0;
	call.uni (retval0), 
	vprintf, 
	(
	param0, 
	param1
	);
	ld.param.b32 	%r5, [retval0];
	} // callseq 1
	mov.b32 	%r7, 4;
	st.local.u32 	[%rd2], %r7;
	{ // callseq 2, 0
	.param .b64 param0;
	st.param.b64 	[param0], %rd4;
	.param .b64 param1;
	st.param.b64 	[param1], %rd1;
	.param .b32 retval0;
	call.uni (retval0), 
	vprintf, 
	(
	param0, 
	param1
	);
	ld.param.b32 	%r8, [retval0];
	} // callseq 2
	mov.b32 	%r10, 9;
	st.local.u32 	[%rd2], %r10;
	{ // callseq 3, 0
	.param .b64 param0;
	st.param.b64 	[param0], %rd4;
	.param .b64 param1;
	st.param.b64 	[param1], %rd1;
	.param .b32 retval0;
	call.uni (retval0), 
	vprintf, 
	(
	param0, 
	param1
	);
	ld.param.b32 	%r11, [retval0];
	} // callseq 3
	mov.b32 	%r13, 16;
	st.local.u32 	[%rd2], %r13;
	{ // callseq 4, 0
	.param .b64 param0;
	st.param.b64 	[param0], %rd4;
	.param .b64 param1;
	st.param.b64 	[param1], %rd1;
	.param .b32 retval0;
	call.uni (retval0), 
	vprintf, 
	(
	param0, 
	param1
	);
	ld.param.b32 	%r14, [retval0];
	} // callseq 4
	mov.b32 	%r16, 25;
	st.local.u32 	[%rd2], %r16;
	{ // callseq 5, 0
	.param .b64 param0;
	st.param.b64 	[param0], %rd4;
	.param .b64 param1;
	st.param.b64 	[param1], %rd1;
	.param .b32 retval0;
	call.uni (retval0), 
	vprintf, 
	(
	param0, 
	param1
	);
	ld.param.b32 	%r17, [retval0];
	} // callseq 5
	mov.b32 	%r19, 36;
	st.local.u32 	[%rd2], %r19;
	{ // callseq 6, 0
	.param .b64 param0;
	st.param.b64 	[param0], %rd4;
	.param .b64 param1;
	st.param.b64 	[param1], %rd1;
	.param .b32 retval0;
	call.uni (retval0), 
	vprintf, 
	(
	param0, 
	param1
	);
	ld.param.b32 	%r20, [retval0];
	} // callseq 6
	mov.b32 	%r22, 49;
	st.local.u32 	[%rd2], %r22;
	{ // callseq 7, 0
	.param .b64 param0;
	st.param.b64 	[param0], %rd4;
	.param .b64 param1;
	st.param.b64 	[param1], %rd1;
	.param .b32 retval0;
	call.uni (retval0), 
	vprintf, 
	(
	param0, 
	param1
	);
	ld.param.b32 	%r23, [retval0];
	} // callseq 7
	mov.b32 	%r25, 64;
	st.local.u32 	[%rd2], %r25;
	{ // callseq 8, 0
	.param .b64 param0;
	st.param.b64 	[param0], %rd4;
	.param .b64 param1;
	st.param.b64 	[param1], %rd1;
	.param .b32 retval0;
	call.uni (retval0), 
	vprintf, 
	(
	param0, 
	param1
	);
	ld.param.b32 	%r26, [retval0];
	} // callseq 8
	mov.b32 	%r28, 81;
	st.local.u32 	[%rd2], %r28;
	{ // callseq 9, 0
	.param .b64 param0;
	st.param.b64 	[param0], %rd4;
	.param .b64 param1;
	st.param.b64 	[param1], %rd1;
	.param .b32 retval0;
	call.uni (retval0), 
	vprintf, 
	(
	param0, 
	param1
	);
	ld.param.b32 	%r29, [retval0];
	} // callseq 9
	mov.u64 	%rd5, $str$1;
	cvta.global.u64 	%rd6, %rd5;
	{ // callseq 10, 0
	.param .b64 param0;
	st.param.b64 	[param0], %rd6;
	.param .b64 param1;
	st.param.b64 	[param1], 0;
	.param .b32 retval0;
	call.uni (retval0), 
	vprintf, 
	(
	param0, 
	param1
	);
	ld.param.b32 	%r31, [retval0];
	} // callseq 10
	ret;

}
	// .globl	_Z12thread_printv
.visible .entry _Z12thread_printv()
{
	.local .align 8 .b8 	__local_depot1[8];
	.reg .b64 	%SP;
	.reg .b64 	%SPL;
	.reg .b32 	%r<4>;
	.reg .b64 	%rd<5>;

	mov.u64 	%SPL, __local_depot1;
	cvta.local.u64 	%SP, %SPL;
	add.u64 	%rd1, %SP, 0;
	add.u64 	%rd2, %SPL, 0;
	mov.u32 	%r1, %tid.x;
	st.local.u32 	[%rd2], %r1;
	mov.u64 	%rd3, $str$2;
	cvta.global.u64 	%rd4, %rd3;
	{ // callseq 11, 0
	.param .b64 param0;
	st.param.b64 	[param0], %rd4;
	.param .b64 param1;
	st.param.b64 	[param1], %rd1;
	.param .b32 retval0;
	call.uni (retval0), 
	vprintf, 
	(
	param0, 
	param1
	);
	ld.param.b32 	%r2, [retval0];
	} // callseq 11
	ret;

}
	// .globl	_Z10array_fillPi
.visible .entry _Z10array_fillPi(
	.param .u64 .ptr .align 1 _Z10array_fillPi_param_0
)
{
	.reg .b32 	%r<3>;
	.reg .b64 	%rd<5>;

	ld.param.u64 	%rd1, [_Z10array_fillPi_param_0];
	cvta.to.global.u64 	%rd2, %rd1;
	mov.u32 	%r1, %tid.x;
	mul.lo.s32 	%r2, %r1, %r1;
	mul.wide.u32 	%rd3, %r1, 4;
	add.s64 	%rd4, %rd2, %rd3;
	st.global.u32 	[%rd4], %r2;
	ret;

}


// ===== COMPILED SASS (sm_100) =====

	.target	sm_100

	.elftype	@"ET_EXEC"


//--------------------- .note.nv.tkinfo           --------------------------
	.section	.note.nv.tkinfo,"",@"SHT_NOTE"
	.sectionflags	@"SHF_NOTE_NV_TKINFO"
	.tkinfo
        /*0018*/ 	.word	0x00000002
        /*0030*/ 	.string	""
        /*0030*/ 	.string	"ptxas"
        /*0030*/ 	.string	"Cuda compilation tools, release 13.0, V13.0.88"
        /*0030*/ 	.string	"Build cuda_13.0.r13.0/compiler.36424714_0"
        /*0030*/ 	.string	"-arch sm_100 -m 64 "



//--------------------- .note.nv.cuinfo           --------------------------
	.section	.note.nv.cuinfo,"",@"SHT_NOTE"
	.sectionflags	@"SHF_NOTE_NV_CUINFO"
        /*0018*/ 	.short	0x0002
        /*001a*/ 	.short	0x0064
        /*001c*/ 	.short	0x0082
	.zero		2


//--------------------- .nv.info                  --------------------------
	.section	.nv.info,"",@"SHT_CUDA_INFO"
	.align	4


	//----- nvinfo : EIATTR_REGCOUNT
	.align		4
        /*0000*/ 	.byte	0x04, 0x2f
        /*0002*/ 	.short	(.L_4 - .L_3)
	.align		4
.L_3:
        /*0004*/ 	.word	index@(_Z12print_squarev)
        /*0008*/ 	.word	0x00000018


	//----- nvinfo : EIATTR_FRAME_SIZE
	.align		4
.L_4:
        /*000c*/ 	.byte	0x04, 0x11
        /*000e*/ 	.short	(.L_6 - .L_5)
	.align		4
.L_5:
        /*0010*/ 	.word	index@(_Z12print_squarev)
        /*0014*/ 	.word	0x00000008


	//----- nvinfo : EIATTR_REGCOUNT
	.align		4
.L_6:
        /*0018*/ 	.byte	0x04, 0x2f
        /*001a*/ 	.short	(.L_8 - .L_7)
	.align		4
.L_7:
        /*001c*/ 	.word	index@(_Z12thread_printv)
        /*0020*/ 	.word	0x00000018


	//----- nvinfo : EIATTR_FRAME_SIZE
	.align		4
.L_8:
        /*0024*/ 	.byte	0x04, 0x11
        /*0026*/ 	.short	(.L_10 - .L_9)
	.align		4
.L_9:
        /*0028*/ 	.word	index@(_Z12thread_printv)
        /*002c*/ 	.word	0x00000008


	//----- nvinfo : EIATTR_REGCOUNT
	.align		4
.L_10:
        /*0030*/ 	.byte	0x04, 0x2f
        /*0032*/ 	.short	(.L_12 - .L_11)
	.align		4
.L_11:
        /*0034*/ 	.word	index@(_Z10array_fillPi)
        /*0038*/ 	.word	0x00000008


	//----- nvinfo : EIATTR_FRAME_SIZE
	.align		4
.L_12:
        /*003c*/ 	.byte	0x04, 0x11
        /*003e*/ 	.short	(.L_14 - .L_13)
	.align		4
.L_13:
        /*0040*/ 	.word	index@(_Z10array_fillPi)
        /*0044*/ 	.word	0x00000000


	//----- nvinfo : EIATTR_MIN_STACK_SIZE
	.align		4
.L_14:
        /*0048*/ 	.byte	0x04, 0x12
        /*004a*/ 	.short	(.L_16 - .L_15)
	.align		4
.L_15:
        /*004c*/ 	.word	index@(_Z10array_fillPi)
        /*0050*/ 	.word	0x00000000


	//----- nvinfo : EIATTR_MIN_STACK_SIZE
	.align		4
.L_16:
        /*0054*/ 	.byte	0x04, 0x12
        /*0056*/ 	.short	(.L_18 - .L_17)
	.align		4
.L_17:
        /*0058*/ 	.word	index@(_Z12thread_printv)
        /*005c*/ 	.word	0x00000008


	//----- nvinfo : EIATTR_MIN_STACK_SIZE
	.align		4
.L_18:
        /*0060*/ 	.byte	0x04, 0x12
        /*0062*/ 	.short	(.L_20 - .L_19)
	.align		4
.L_19:
        /*0064*/ 	.word	index@(_Z12print_squarev)
        /*0068*/ 	.word	0x00000008
.L_20:


//--------------------- .nv.compat                --------------------------
	.section	.nv.compat,"",@"SHT_CUDA_COMPAT_INFO"
	.align	4
        /*0000*/ 	.byte	0x02, 0x09, 0x00, 0x00, 0x02, 0x02, 0x01, 0x00, 0x02, 0x05, 0x05, 0x00, 0x03, 0x07, 0x01, 0x01
        /*0010*/ 	.byte	0x02, 0x03, 0x00, 0x00, 0x02, 0x06, 0x01, 0x00, 0x04, 0x0b, 0x08, 0x00, 0x09, 0x00, 0x00, 0x00
        /*0020*/ 	.byte	0x00, 0x00, 0x00, 0x00


//--------------------- .nv.info._Z10array_fillPi --------------------------
	.section	.nv.info._Z10array_fillPi,"",@"SHT_CUDA_INFO"
	.sectionflags	@""
	.align	4


	//----- nvinfo : EIATTR_CUDA_API_VERSION
	.align		4
        /*0000*/ 	.byte	0x04, 0x37
        /*0002*/ 	.short	(.L_22 - .L_21)
.L_21:
        /*0004*/ 	.word	0x00000082


	//----- nvinfo : EIATTR_KPARAM_INFO
	.align		4
.L_22:
        /*0008*/ 	.byte	0x04, 0x17
        /*000a*/ 	.short	(.L_24 - .L_23)
.L_23:
        /*000c*/ 	.word	0x00000000
        /*0010*/ 	.short	0x0000
        /*0012*/ 	.short	0x0000
        /*0014*/ 	.byte	0x00, 0xf5, 0x21, 0x00


	//----- nvinfo : EIATTR_SPARSE_MMA_MASK
	.align		4
.L_24:
        /*0018*/ 	.byte	0x03, 0x50
        /*001a*/ 	.short	0x0000


	//----- nvinfo : EIATTR_MAXREG_COUNT
	.align		4
        /*001c*/ 	.byte	0x03, 0x1b
        /*001e*/ 	.short	0x00ff


	//----- nvinfo : EIATTR_MERCURY_ISA_VERSION
	.align		4
        /*0020*/ 	.byte	0x03, 0x5f
        /*0022*/ 	.short	0x0101


	//----- nvinfo : EIATTR_VRC_CTA_INIT_COUNT
	.align		4
        /*0024*/ 	.byte	0x02, 0x4a
	.zero		1
	.zero		1


	//----- nvinfo : EIATTR_EXIT_INSTR_OFFSETS
	.align		4
        /*0028*/ 	.byte	0x04, 0x1c
        /*002a*/ 	.short	(.L_26 - .L_25)


	//   ....[0]....
.L_25:
        /*002c*/ 	.word	0x00000070


	//----- nvinfo : EIATTR_CBANK_PARAM_SIZE
	.align		4
.L_26:
        /*0030*/ 	.byte	0x03, 0x19
        /*0032*/ 	.short	0x0008


	//----- nvinfo : EIATTR_PARAM_CBANK
	.align		4
        /*0034*/ 	.byte	0x04, 0x0a
        /*0036*/ 	.short	(.L_28 - .L_27)
	.align		4
.L_27:
        /*0038*/ 	.word	index@(.nv.constant0._Z10array_fillPi)
        /*003c*/ 	.short	0x0380
        /*003e*/ 	.short	0x0008


	//----- nvinfo : EIATTR_SW_WAR
	.align		4
.L_28:
        /*0040*/ 	.byte	0x04, 0x36
        /*0042*/ 	.short	(.L_30 - .L_29)
.L_29:
        /*0044*/ 	.word	0x00000008
.L_30:


//--------------------- .nv.info._Z12thread_printv --------------------------
	.section	.nv.info._Z12thread_printv,"",@"SHT_CUDA_INFO"
	.sectionflags	@""
	.align	4


	//----- nvinfo : EIATTR_CUDA_API_VERSION
	.align		4
        /*0000*/ 	.byte	0x04, 0x37
        /*0002*/ 	.short	(.L_32 - .L_31)
.L_31:
        /*0004*/ 	.word	0x00000082


	//----- nvinfo : EIATTR_SPARSE_MMA_MASK
	.align		4
.L_32:
        /*0008*/ 	.byte	0x03, 0x50
        /*000a*/ 	.short	0x0000


	//----- nvinfo : EIATTR_MAXREG_COUNT
	.align		4
        /*000c*/ 	.byte	0x03, 0x1b
        /*000e*/ 	.short	0x00ff


	//----- nvinfo : EIATTR_EXTERNS
	.align		4
        /*0010*/ 	.byte	0x04, 0x0f
        /*0012*/ 	.short	(.L_34 - .L_33)


	//   ....[0]....
	.align		4
.L_33:
        /*0014*/ 	.word	index@(vprintf)


	//----- nvinfo : EIATTR_MERCURY_ISA_VERSION
	.align		4
.L_34:
        /*0018*/ 	.byte	0x03, 0x5f
        /*001a*/ 	.short	0x0101


	//----- nvinfo : EIATTR_VRC_CTA_INIT_COUNT
	.align		4
        /*001c*/ 	.byte	0x02, 0x4a
	.zero		1
	.zero		1


	//----- nvinfo : EIATTR_SYSCALL_OFFSETS
	.align		4
        /*0020*/ 	.byte	0x04, 0x46
        /*0022*/ 	.short	(.L_36 - .L_35)


	//   ....[0]....
.L_35:
        /*0024*/ 	.word	0x000000e0


	//----- nvinfo : EIATTR_EXIT_INSTR_OFFSETS
	.align		4
.L_36:
        /*0028*/ 	.byte	0x04, 0x1c
        /*002a*/ 	.short	(.L_38 - .L_37)


	//   ....[0]....
.L_37:
        /*002c*/ 	.word	0x000000f0


	//----- nvinfo : EIATTR_SW_WAR
	.align		4
.L_38:
        /*0030*/ 	.byte	0x04, 0x36
        /*0032*/ 	.short	(.L_40 - .L_39)
.L_39:
        /*0034*/ 	.word	0x00000008
.L_40:


//--------------------- .nv.info._Z12print_squarev --------------------------
	.section	.nv.info._Z12print_squarev,"",@"SHT_CUDA_INFO"
	.sectionflags	@""
	.align	4


	//----- nvinfo : EIATTR_CUDA_API_VERSION
	.align		4
        /*0000*/ 	.byte	0x04, 0x37
        /*0002*/ 	.short	(.L_42 - .L_41)
.L_41:
        /*0004*/ 	.word	0x00000082


	//----- nvinfo : EIATTR_SPARSE_MMA_MASK
	.align		4
.L_42:
        /*0008*/ 	.byte	0x03, 0x50
        /*000a*/ 	.short	0x0000


	//----- nvinfo : EIATTR_MAXREG_COUNT
	.align		4
        /*000c*/ 	.byte	0x03, 0x1b
        /*000e*/ 	.short	0x00ff


	//----- nvinfo : EIATTR_EXTERNS
	.align		4
        /*0010*/ 	.byte	0x04, 0x0f
        /*0012*/ 	.short	(.L_44 - .L_43)


	//   ....[0]....
	.align		4
.L_43:
        /*0014*/ 	.word	index@(vprintf)


	//----- nvinfo : EIATTR_MERCURY_ISA_VERSION
	.align		4
.L_44:
        /*0018*/ 	.byte	0x03, 0x5f
        /*001a*/ 	.short	0x0101


	//----- nvinfo : EIATTR_VRC_CTA_INIT_COUNT
	.align		4
        /*001c*/ 	.byte	0x02, 0x4a
	.zero		1
	.zero		1


	//----- nvinfo : EIATTR_SYSCALL_OFFSETS
	.align		4
        /*0020*/ 	.byte	0x04, 0x46
        /*0022*/ 	.short	(.L_46 - .L_45)


	//   ....[0]....
.L_45:
        /*0024*/ 	.word	0x000000f0


	//   ....[1]....
        /*0028*/ 	.word	0x00000190


	//   ....[2]....
        /*002c*/ 	.word	0x00000230


	//   ....[3]....
        /*0030*/ 	.word	0x000002d0


	//   ....[4]....
        /*0034*/ 	.word	0x00000370


	//   ....[5]....
        /*0038*/ 	.word	0x00000410


	//   ....[6]....
        /*003c*/ 	.word	0x000004b0


	//   ....[7]....
        /*0040*/ 	.word	0x00000550


	//   ....[8]....
        /*0044*/ 	.word	0x000005f0


	//   ....[9]....
        /*0048*/ 	.word	0x00000690


	//   ....[10]....
        /*004c*/ 	.word	0x00000700


	//----- nvinfo : EIATTR_EXIT_INSTR_OFFSETS
	.align		4
.L_46:
        /*0050*/ 	.byte	0x04, 0x1c
        /*0052*/ 	.short	(.L_48 - .L_47)


	//   ....[0]....
.L_47:
        /*0054*/ 	.word	0x00000710


	//----- nvinfo : EIATTR_SW_WAR
	.align		4
.L_48:
        /*0058*/ 	.byte	0x04, 0x36
        /*005a*/ 	.short	(.L_50 - .L_49)
.L_49:
        /*005c*/ 	.word	0x00000008
.L_50:


//--------------------- .nv.callgraph             --------------------------
	.section	.nv.callgraph,"",@"SHT_CUDA_CALLGRAPH"
	.align	4
	.sectionentsize	8
	.align		4
        /*0000*/ 	.word	0x00000000
	.align		4
        /*0004*/ 	.word	0xffffffff
	.align		4
        /*0008*/ 	.word	index@(_Z12thread_printv)
	.align		4
        /*000c*/ 	.word	index@(vprintf)
	.align		4
        /*0010*/ 	.word	index@(_Z12print_squarev)
	.align		4
        /*0014*/ 	.word	index@(vprintf)
	.align		4
        /*0018*/ 	.word	0x00000000
	.align		4
        /*001c*/ 	.word	0xfffffffe
	.align		4
        /*0020*/ 	.word	0x00000000
	.align		4
        /*0024*/ 	.word	0xfffffffd
	.align		4
        /*0028*/ 	.word	0x00000000
	.align		4
        /*002c*/ 	.word	0xfffffffc


//--------------------- .nv.constant4             --------------------------
	.section	.nv.constant4,"a",@progbits
	.align	8
	.align		8
.nv.constant4:
        /*0000*/ 	.dword	$str
	.align		8
        /*0008*/ 	.dword	$str$1
	.align		8
        /*0010*/ 	.dword	$str$2
	.align		8
        /*0018*/ 	.dword	vprintf


//--------------------- .text._Z10array_fillPi    --------------------------
	.section	.text._Z10array_fillPi,"ax",@progbits
	.align	128
        .global         _Z10array_fillPi
        .type           _Z10array_fillPi,@function
        .size           _Z10array_fillPi,(.L_x_15 - _Z10array_fillPi)
        .other          _Z10array_fillPi,@"STO_CUDA_ENTRY STV_DEFAULT"
_Z10array_fillPi:
.text._Z10array_fillPi:
[----:B------:R-:W-:Y:S01]  /*0000*/  LDC R1, c[0x0][0x37c] ;  /* 0x0000df00ff017b82 */ /* 0x000fe20000000800 */
[----:B------:R-:W0:Y:S07]  /*0010*/  S2R R5, SR_TID.X ;  /* 0x0000000000057919 */ /* 0x000e2e0000002100 */
[----:B------:R-:W0:Y:S01]  /*0020*/  LDC.64 R2, c[0x0][0x380] ;  /* 0x0000e000ff027b82 */ /* 0x000e220000000a00 */
[----:B------:R-:W1:Y:S01]  /*0030*/  LDCU.64 UR4, c[0x0][0x358] ;  /* 0x00006b00ff0477ac */ /* 0x000e620008000a00 */
[----:B0-----:R-:W-:-:S04]  /*0040*/  IMAD.WIDE.U32 R2, R5, 0x4, R2 ;  /* 0x0000000405027825 */ /* 0x001fc800078e0002 */
[----:B------:R-:W-:-:S05]  /*0050*/  IMAD R5, R5, R5, RZ ;  /* 0x0000000505057224 */ /* 0x000fca00078e02ff */
[----:B-1----:R-:W-:Y:S01]  /*0060*/  STG.E desc[UR4][R2.64], R5 ;  /* 0x0000000502007986 */ /* 0x002fe2000c101904 */
[----:B------:R-:W-:Y:S05]  /*0070*/  EXIT ;  /* 0x000000000000794d */ /* 0x000fea0003800000 */
.L_x_0:
[----:B------:R-:W-:-:S00]  /*0080*/  BRA `(.L_x_0) ;  /* 0xfffffffc00fc7947 */ /* 0x000fc0000383ffff */
[----:B------:R-:W-:-:S00]  /*0090*/  NOP ;  /* 0x0000000000007918 */ /* 0x000fc00000000000 */
        /* <DEDUP_REMOVED lines=14> */
.L_x_15:


//--------------------- .text._Z12thread_printv   --------------------------
	.section	.text._Z12thread_printv,"ax",@progbits
	.align	128
        .global         _Z12thread_printv
        .type           _Z12thread_printv,@function
        .size           _Z12thread_printv,(.L_x_16 - _Z12thread_printv)
        .other          _Z12thread_printv,@"STO_CUDA_ENTRY STV_DEFAULT"
_Z12thread_printv:
.text._Z12thread_printv:
[----:B------:R-:W0:Y:S01]  /*0000*/  LDC R1, c[0x0][0x37c] ;  /* 0x0000df00ff017b82 */ /* 0x000e220000000800 */
[----:B------:R-:W1:Y:S01]  /*0010*/  S2R R8, SR_TID.X ;  /* 0x0000000000087919 */ /* 0x000e620000002100 */
[----:B0-----:R-:W-:Y:S01]  /*0020*/  VIADD R1, R1, 0xfffffff8 ;  /* 0xfffffff801017836 */ /* 0x001fe20000000000 */
[----:B------:R-:W-:Y:S01]  /*0030*/  MOV R0, 0x18 ;  /* 0x0000001800007802 */ /* 0x000fe20000000f00 */
[----:B------:R-:W0:Y:S04]  /*0040*/  LDCU UR4, c[0x0][0x2f8] ;  /* 0x00005f00ff0477ac */ /* 0x000e280008000800 */
[----:B------:R2:W3:Y:S01]  /*0050*/  LDC.64 R2, c[0x4][R0] ;  /* 0x0100000000027b82 */ /* 0x0004e20000000a00 */
[----:B------:R-:W4:Y:S01]  /*0060*/  LDCU.64 UR6, c[0x4][0x10] ;  /* 0x01000200ff0677ac */ /* 0x000f220008000a00 */
[----:B------:R-:W5:Y:S01]  /*0070*/  LDCU UR5, c[0x0][0x2fc] ;  /* 0x00005f80ff0577ac */ /* 0x000f620008000800 */
[----:B0-----:R-:W-:Y:S01]  /*0080*/  IADD3 R6, P0, PT, R1, UR4, RZ ;  /* 0x0000000401067c10 */ /* 0x001fe2000ff1e0ff */
[----:B----4-:R-:W-:Y:S01]  /*0090*/  IMAD.U32 R4, RZ, RZ, UR6 ;  /* 0x00000006ff047e24 */ /* 0x010fe2000f8e00ff */
[----:B------:R-:W-:-:S03]  /*00a0*/  MOV R5, UR7 ;  /* 0x0000000700057c02 */ /* 0x000fc60008000f00 */
[----:B-----5:R-:W-:Y:S01]  /*00b0*/  IMAD.X R7, RZ, RZ, UR5, P0 ;  /* 0x00000005ff077e24 */ /* 0x020fe200080e06ff */
[----:B-1----:R2:W-:Y:S07]  /*00c0*/  STL [R1], R8 ;  /* 0x0000000801007387 */ /* 0x0025ee0000100800 */
[----:B------:R-:W-:-:S07]  /*00d0*/  LEPC R20, `(.L_x_1) ;  /* 0x000000001014794e */ /* 0x000fce0000000000 */
[----:B--23--:R-:W-:Y:S05]  /*00e0*/  CALL.ABS.NOINC R2 ;  /* 0x0000000002007343 */ /* 0x00cfea0003c00000 */
.L_x_1:
[----:B------:R-:W-:Y:S05]  /*00f0*/  EXIT ;  /* 0x000000000000794d */ /* 0x000fea0003800000 */
.L_x_2:
        /* <DEDUP_REMOVED lines=16> */
.L_x_16:


//--------------------- .text._Z12print_squarev   --------------------------
	.section	.text._Z12print_squarev,"ax",@progbits
	.align	128
        .global         _Z12print_squarev
        .type           _Z12print_squarev,@function
        .size           _Z12print_squarev,(.L_x_17 - _Z12print_squarev)
        .other          _Z12print_squarev,@"STO_CUDA_ENTRY STV_DEFAULT"
_Z12print_squarev:
.text._Z12print_squarev:
[----:B------:R-:W0:Y:S01]  /*0000*/  LDC R1, c[0x0][0x37c] ;  /* 0x0000df00ff017b82 */ /* 0x000e220000000800 */
[----:B------:R-:W1:Y:S01]  /*0010*/  LDCU UR4, c[0x0][0x2f8] ;  /* 0x00005f00ff0477ac */ /* 0x000e620008000800 */
[----:B0-----:R-:W-:Y:S01]  /*0020*/  VIADD R1, R1, 0xfffffff8 ;  /* 0xfffffff801017836 */ /* 0x001fe20000000000 */
[----:B------:R-:W-:Y:S01]  /*0030*/  MOV R2, 0x18 ;  /* 0x0000001800027802 */ /* 0x000fe20000000f00 */
[----:B------:R-:W0:Y:S03]  /*0040*/  LDCU UR5, c[0x0][0x2fc] ;  /* 0x00005f80ff0577ac */ /* 0x000e260008000800 */
[----:B------:R2:W-:Y:S01]  /*0050*/  STL [R1], RZ ;  /* 0x000000ff01007387 */ /* 0x0005e20000100800 */
[----:B------:R2:W3:Y:S01]  /*0060*/  LDC.64 R8, c[0x4][R2] ;  /* 0x0100000002087b82 */ /* 0x0004e20000000a00 */
[----:B------:R-:W4:Y:S01]  /*0070*/  LDCU.64 UR6, c[0x4][URZ] ;  /* 0x01000000ff0677ac */ /* 0x000f220008000a00 */
[----:B-1----:R-:W-:-:S05]  /*0080*/  IADD3 R16, P0, PT, R1, UR4, RZ ;  /* 0x0000000401107c10 */ /* 0x002fca000ff1e0ff */
[----:B0-----:R-:W-:Y:S02]  /*0090*/  IMAD.X R17, RZ, RZ, UR5, P0 ;  /* 0x00000005ff117e24 */ /* 0x001fe400080e06ff */
[----:B------:R-:W-:Y:S01]  /*00a0*/  IMAD.MOV.U32 R6, RZ, RZ, R16 ;  /* 0x000000ffff067224 */ /* 0x000fe200078e0010 */
[----:B----4-:R-:W-:Y:S01]  /*00b0*/  MOV R4, UR6 ;  /* 0x0000000600047c02 */ /* 0x010fe20008000f00 */
[----:B------:R-:W-:Y:S01]  /*00c0*/  IMAD.U32 R5, RZ, RZ, UR7 ;  /* 0x00000007ff057e24 */ /* 0x000fe2000f8e00ff */
[----:B--2---:R-:W-:-:S07]  /*00d0*/  MOV R7, R17 ;  /* 0x0000001100077202 */ /* 0x004fce0000000f00 */
[----:B------:R-:W-:-:S07]  /*00e0*/  LEPC R20, `(.L_x_3) ;  /* 0x000000001014794e */ /* 0x000fce0000000000 */
[----:B---3--:R-:W-:Y:S05]  /*00f0*/  CALL.ABS.NOINC R8 ;  /* 0x0000000008007343 */ /* 0x008fea0003c00000 */
.L_x_3:
[----:B------:R-:W-:Y:S01]  /*0100*/  IMAD.MOV.U32 R0, RZ, RZ, 0x1 ;  /* 0x00000001ff007424 */ /* 0x000fe200078e00ff */
[----:B------:R0:W1:Y:S01]  /*0110*/  LDC.64 R8, c[0x4][R2] ;  /* 0x0100000002087b82 */ /* 0x0000620000000a00 */
[----:B------:R-:W2:Y:S01]  /*0120*/  LDCU.64 UR4, c[0x4][URZ] ;  /* 0x01000000ff0477ac */ /* 0x000ea20008000a00 */
[----:B------:R-:W-:Y:S02]  /*0130*/  IMAD.MOV.U32 R6, RZ, RZ, R16 ;  /* 0x000000ffff067224 */ /* 0x000fe400078e0010 */
[----:B------:R0:W-:Y:S01]  /*0140*/  STL [R1], R0 ;  /* 0x0000000001007387 */ /* 0x0001e20000100800 */
[----:B------:R-:W-:Y:S02]  /*0150*/  IMAD.MOV.U32 R7, RZ, RZ, R17 ;  /* 0x000000ffff077224 */ /* 0x000fe400078e0011 */
[----:B--2---:R-:W-:Y:S01]  /*0160*/  IMAD.U32 R4, RZ, RZ, UR4 ;  /* 0x00000004ff047e24 */ /* 0x004fe2000f8e00ff */
[----:B0-----:R-:W-:-:S07]  /*0170*/  MOV R5, UR5 ;  /* 0x0000000500057c02 */ /* 0x001fce0008000f00 */
[----:B------:R-:W-:-:S07]  /*0180*/  LEPC R20, `(.L_x_4) ;  /* 0x000000001014794e */ /* 0x000fce0000000000 */
[----:B-1----:R-:W-:Y:S05]  /*0190*/  CALL.ABS.NOINC R8 ;  /* 0x0000000008007343 */ /* 0x002fea0003c00000 */
.L_x_4:
[----:B------:R-:W-:Y:S01]  /*01a0*/  HFMA2 R0, -RZ, RZ, 0, 2.384185791015625e-07 ;  /* 0x00000004ff007431 */ /* 0x000fe200000001ff */
[----:B------:R0:W1:Y:S01]  /*01b0*/  LDC.64 R8, c[0x4][R2] ;  /* 0x0100000002087b82 */ /* 0x0000620000000a00 */
[----:B------:R-:W2:Y:S01]  /*01c0*/  LDCU.64 UR4, c[0x4][URZ] ;  /* 0x01000000ff0477ac */ /* 0x000ea20008000a00 */
[----:B------:R-:W-:Y:S01]  /*01d0*/  MOV R6, R16 ;  /* 0x0000001000067202 */ /* 0x000fe20000000f00 */
[----:B------:R-:W-:Y:S01]  /*01e0*/  IMAD.MOV.U32 R7, RZ, RZ, R17 ;  /* 0x000000ffff077224 */ /* 0x000fe200078e0011 */
[----:B------:R0:W-:Y:S01]  /*01f0*/  STL [R1], R0 ;  /* 0x0000000001007387 */ /* 0x0001e20000100800 */
[----:B--2---:R-:W-:Y:S02]  /*0200*/  IMAD.U32 R4, RZ, RZ, UR4 ;  /* 0x00000004ff047e24 */ /* 0x004fe4000f8e00ff */
[----:B0-----:R-:W-:-:S07]  /*0210*/  IMAD.U32 R5, RZ, RZ, UR5 ;  /* 0x00000005ff057e24 */ /* 0x001fce000f8e00ff */
[----:B------:R-:W-:-:S07]  /*0220*/  LEPC R20, `(.L_x_5) ;  /* 0x000000001014794e */ /* 0x000fce0000000000 */
[----:B-1----:R-:W-:Y:S05]  /*0230*/  CALL.ABS.NOINC R8 ;  /* 0x0000000008007343 */ /* 0x002fea0003c00000 */
.L_x_5:
[----:B------:R-:W-:Y:S01]  /*0240*/  IMAD.MOV.U32 R0, RZ, RZ, 0x9 ;  /* 0x00000009ff007424 */ /* 0x000fe200078e00ff */
[----:B------:R0:W1:Y:S01]  /*0250*/  LDC.64 R8, c[0x4][R2] ;  /* 0x0100000002087b82 */ /* 0x0000620000000a00 */
[----:B------:R-:W2:Y:S01]  /*0260*/  LDCU.64 UR4, c[0x4][URZ] ;  /* 0x01000000ff0477ac */ /* 0x000ea20008000a00 */
[----:B------:R-:W-:Y:S01]  /*0270*/  IMAD.MOV.U32 R6, RZ, RZ, R16 ;  /* 0x000000ffff067224 */ /* 0x000fe200078e0010 */
[----:B------:R-:W-:Y:S01]  /*0280*/  MOV R7, R17 ;  /* 0x0000001100077202 */ /* 0x000fe20000000f00 */
[----:B------:R0:W-:Y:S01]  /*0290*/  STL [R1], R0 ;  /* 0x0000000001007387 */ /* 0x0001e20000100800 */
[----:B--2---:R-:W-:Y:S01]  /*02a0*/  MOV R4, UR4 ;  /* 0x0000000400047c02 */ /* 0x004fe20008000f00 */
[----:B0-----:R-:W-:-:S07]  /*02b0*/  IMAD.U32 R5, RZ, RZ, UR5 ;  /* 0x00000005ff057e24 */ /* 0x001fce000f8e00ff */
[----:B------:R-:W-:-:S07]  /*02c0*/  LEPC R20, `(.L_x_6) ;  /* 0x000000001014794e */ /* 0x000fce0000000000 */
[----:B-1----:R-:W-:Y:S05]  /*02d0*/  CALL.ABS.NOINC R8 ;  /* 0x0000000008007343 */ /* 0x002fea0003c00000 */
.L_x_6:
        /* <DEDUP_REMOVED lines=10> */
.L_x_7:
[----:B------:R-:W-:Y:S01]  /*0380*/  HFMA2 R0, -RZ, RZ, 0, 1.490116119384765625e-06 ;  /* 0x00000019ff007431 */ /* 0x000fe200000001ff */
        /* <DEDUP_REMOVED lines=9> */
.L_x_8:
[----:B------:R-:W-:Y:S01]  /*0420*/  IMAD.MOV.U32 R0, RZ, RZ, 0x24 ;  /* 0x00000024ff007424 */ /* 0x000fe200078e00ff */
[----:B------:R0:W1:Y:S01]  /*0430*/  LDC.64 R8, c[0x4][R2] ;  /* 0x0100000002087b82 */ /* 0x0000620000000a00 */
[----:B------:R-:W2:Y:S01]  /*0440*/  LDCU.64 UR4, c[0x4][URZ] ;  /* 0x01000000ff0477ac */ /* 0x000ea20008000a00 */
[----:B------:R-:W-:Y:S01]  /*0450*/  MOV R6, R16 ;  /* 0x0000001000067202 */ /* 0x000fe20000000f00 */
[----:B------:R-:W-:Y:S01]  /*0460*/  IMAD.MOV.U32 R7, RZ, RZ, R17 ;  /* 0x000000ffff077224 */ /* 0x000fe200078e0011 */
[----:B------:R0:W-:Y:S01]  /*0470*/  STL [R1], R0 ;  /* 0x0000000001007387 */ /* 0x0001e20000100800 */
[----:B--2---:R-:W-:Y:S01]  /*0480*/  MOV R4, UR4 ;  /* 0x0000000400047c02 */ /* 0x004fe20008000f00 */
[----:B0-----:R-:W-:-:S07]  /*0490*/  IMAD.U32 R5, RZ, RZ, UR5 ;  /* 0x00000005ff057e24 */ /* 0x001fce000f8e00ff */
[----:B------:R-:W-:-:S07]  /*04a0*/  LEPC R20, `(.L_x_9) ;  /* 0x000000001014794e */ /* 0x000fce0000000000 */
[----:B-1----:R-:W-:Y:S05]  /*04b0*/  CALL.ABS.NOINC R8 ;  /* 0x0000000008007343 */ /* 0x002fea0003c00000 */
.L_x_9:
[----:B------:R-:W-:Y:S01]  /*04c0*/  HFMA2 R0, -RZ, RZ, 0, 2.920627593994140625e-06 ;  /* 0x00000031ff007431 */ /* 0x000fe200000001ff */
[----:B------:R0:W1:Y:S01]  /*04d0*/  LDC.64 R8, c[0x4][R2] ;  /* 0x0100000002087b82 */ /* 0x0000620000000a00 */
[----:B------:R-:W2:Y:S01]  /*04e0*/  LDCU.64 UR4, c[0x4][URZ] ;  /* 0x01000000ff0477ac */ /* 0x000ea20008000a00 */
[----:B------:R-:W-:Y:S01]  /*04f0*/  IMAD.MOV.U32 R6, RZ, RZ, R16 ;  /* 0x000000ffff067224 */ /* 0x000fe200078e0010 */
[----:B------:R-:W-:Y:S01]  /*0500*/  MOV R7, R17 ;  /* 0x0000001100077202 */ /* 0x000fe20000000f00 */
[----:B------:R0:W-:Y:S01]  /*0510*/  STL [R1], R0 ;  /* 0x0000000001007387 */ /* 0x0001e20000100800 */
[----:B--2---:R-:W-:Y:S01]  /*0520*/  IMAD.U32 R4, RZ, RZ, UR4 ;  /* 0x00000004ff047e24 */ /* 0x004fe2000f8e00ff */
[----:B0-----:R-:W-:-:S07]  /*0530*/  MOV R5, UR5 ;  /* 0x0000000500057c02 */ /* 0x001fce0008000f00 */
[----:B------:R-:W-:-:S07]  /*0540*/  LEPC R20, `(.L_x_10) ;  /* 0x000000001014794e */ /* 0x000fce0000000000 */
[----:B-1----:R-:W-:Y:S05]  /*0550*/  CALL.ABS.NOINC R8 ;  /* 0x0000000008007343 */ /* 0x002fea0003c00000 */
.L_x_10:
        /* <DEDUP_REMOVED lines=10> */
.L_x_11:
[----:B------:R-:W-:Y:S01]  /*0600*/  HFMA2 R0, -RZ, RZ, 0, 4.827976226806640625e-06 ;  /* 0x00000051ff007431 */ /* 0x000fe200000001ff */
        /* <DEDUP_REMOVED lines=9> */
.L_x_12:
[----:B------:R-:W0:Y:S01]  /*06a0*/  LDC.64 R2, c[0x4][R2] ;  /* 0x0100000002027b82 */ /* 0x000e220000000a00 */
[----:B------:R-:W1:Y:S01]  /*06b0*/  LDCU.64 UR4, c[0x4][0x8] ;  /* 0x01000100ff0477ac */ /* 0x000e620008000a00 */
[----:B------:R-:W-:Y:S01]  /*06c0*/  CS2R R6, SRZ ;  /* 0x0000000000067805 */ /* 0x000fe2000001ff00 */
[----:B-1----:R-:W-:Y:S01]  /*06d0*/  IMAD.U32 R4, RZ, RZ, UR4 ;  /* 0x00000004ff047e24 */ /* 0x002fe2000f8e00ff */
[----:B------:R-:W-:-:S07]  /*06e0*/  MOV R5, UR5 ;  /* 0x0000000500057c02 */ /* 0x000fce0008000f00 */
[----:B------:R-:W-:-:S07]  /*06f0*/  LEPC R20, `(.L_x_13) ;  /* 0x000000001014794e */ /* 0x000fce0000000000 */
[----:B0-----:R-:W-:Y:S05]  /*0700*/  CALL.ABS.NOINC R2 ;  /* 0x0000000002007343 */ /* 0x001fea0003c00000 */
.L_x_13:
[----:B------:R-:W-:Y:S05]  /*0710*/  EXIT ;  /* 0x000000000000794d */ /* 0x000fea0003800000 */
.L_x_14:
        /* <DEDUP_REMOVED lines=14> */
.L_x_17:


//--------------------- .nv.global.init           --------------------------
	.section	.nv.global.init,"aw",@progbits
.nv.global.init:
	.type		$str$1,@object
	.size		$str$1,($str$2 - $str$1)
$str$1:
        /*0000*/ 	.byte	0x0a, 0x00
	.type		$str$2,@object
	.size		$str$2,($str - $str$2)
$str$2:
        /*0002*/ 	.byte	0x25, 0x64, 0x20, 0x0a, 0x00
	.type		$str,@object
	.size		$str,(.L_0 - $str)
$str:
        /*0007*/ 	.byte	0x25, 0x64, 0x20, 0x09, 0x00
.L_0:


//--------------------- .nv.shared.reserved.0     --------------------------
	.section	.nv.shared.reserved.0,"aw",@nobits
	.weak		__nv_reservedSMEM_offset_0_alias
	.size		__nv_reservedSMEM_offset_0_alias, 0, 64
	.other		__nv_reservedSMEM_offset_0_alias,@"STO_CUDA_RESERVED_SHARED STV_DEFAULT"
__nv_reservedSMEM_offset_0_alias:
	.zero		0
	.zero		64


//--------------------- .nv.constant0._Z10array_fillPi --------------------------
	.section	.nv.constant0._Z10array_fillPi,"a",@progbits
	.sectionflags	@""
	.align	4
.nv.constant0._Z10array_fillPi:
	.zero		904


//--------------------- .nv.constant0._Z12thread_printv --------------------------
	.section	.nv.constant0._Z12thread_printv,"a",@progbits
	.sectionflags	@""
	.align	4
.nv.constant0._Z12thread_printv:
	.zero		896


//--------------------- .nv.constant0._Z12print_squarev --------------------------
	.section	.nv.constant0._Z12print_squarev,"a",@progbits
	.sectionflags	@""
	.align	4
.nv.constant0._Z12print_squarev:
	.zero		896


//--------------------- SYMBOLS --------------------------

	.type		.nv.reservedSmem.offset0,@object
	.size		.nv.reservedSmem.offset0,0x4
	.type		vprintf,@function
